	.headerflags	@"EF_CUDA_TEXMODE_UNIFIED EF_CUDA_64BIT_ADDRESS EF_CUDA_ACCELERATORS EF_CUDA_SM90 EF_CUDA_VIRTUAL_SM(EF_CUDA_SM90)"
	.elftype	@"ET_EXEC"


//--------------------- .nv.info                  --------------------------
	.section	.nv.info,"",@"SHT_CUDA_INFO"
	.align	4


	//----- nvinfo : EIATTR_REGCOUNT
	.align		4
        /*0000*/ 	.byte	0x04, 0x2f
        /*0002*/ 	.short	(.L_3 - .L_2)
	.align		4
.L_2:
        /*0004*/ 	.word	index@(triton_per_fused_abs_div_mean_sub_1)
        /*0008*/ 	.word	0x00000014


	//----- nvinfo : EIATTR_MIN_STACK_SIZE
	.align		4
.L_3:
        /*000c*/ 	.byte	0x04, 0x12
        /*000e*/ 	.short	(.L_5 - .L_4)
	.align		4
.L_4:
        /*0010*/ 	.word	index@(triton_per_fused_abs_div_mean_sub_1)
        /*0014*/ 	.word	0x00000000


	//----- nvinfo : EIATTR_FRAME_SIZE
	.align		4
.L_5:
        /*0018*/ 	.byte	0x04, 0x11
        /*001a*/ 	.short	(.L_7 - .L_6)
	.align		4
.L_6:
        /*001c*/ 	.word	index@(triton_per_fused_abs_div_mean_sub_1)
        /*0020*/ 	.word	0x00000000


	//----- nvinfo : EIATTR_MIN_STACK_SIZE
	.align		4
.L_7:
        /*0024*/ 	.byte	0x04, 0x12
        /*0026*/ 	.short	(.L_9 - .L_8)
	.align		4
.L_8:
        /*0028*/ 	.word	index@(triton_per_fused_abs_div_mean_sub_1)
        /*002c*/ 	.word	0x00000000
.L_9:


//--------------------- .nv.info.triton_per_fused_abs_div_mean_sub_1 --------------------------
	.section	.nv.info.triton_per_fused_abs_div_mean_sub_1,"",@"SHT_CUDA_INFO"
	.sectionflags	@""
	.align	4


	//----- nvinfo : EIATTR_CUDA_API_VERSION
	.align		4
        /*0000*/ 	.byte	0x04, 0x37
        /*0002*/ 	.short	(.L_11 - .L_10)
.L_10:
        /*0004*/ 	.word	0x0000007c


	//----- nvinfo : EIATTR_KPARAM_INFO
	.align		4
.L_11:
        /*0008*/ 	.byte	0x04, 0x17
        /*000a*/ 	.short	(.L_13 - .L_12)
.L_12:
        /*000c*/ 	.word	0x00000000
        /*0010*/ 	.short	0x0005
        /*0012*/ 	.short	0x0028
        /*0014*/ 	.byte	0x00, 0xf0, 0x11, 0x00


	//----- nvinfo : EIATTR_KPARAM_INFO
	.align		4
.L_13:
        /*0018*/ 	.byte	0x04, 0x17
        /*001a*/ 	.short	(.L_15 - .L_14)
.L_14:
        /*001c*/ 	.word	0x00000000
        /*0020*/ 	.short	0x0004
        /*0022*/ 	.short	0x0020
        /*0024*/ 	.byte	0x00, 0xf4, 0x21, 0x00


	//----- nvinfo : EIATTR_KPARAM_INFO
	.align		4
.L_15:
        /*0028*/ 	.byte	0x04, 0x17
        /*002a*/ 	.short	(.L_17 - .L_16)
.L_16:
        /*002c*/ 	.word	0x00000000
        /*0030*/ 	.short	0x0003
        /*0032*/ 	.short	0x0018
        /*0034*/ 	.byte	0x00, 0xf4, 0x21, 0x00


	//----- nvinfo : EIATTR_KPARAM_INFO
	.align		4
.L_17:
        /*0038*/ 	.byte	0x04, 0x17
        /*003a*/ 	.short	(.L_19 - .L_18)
.L_18:
        /*003c*/ 	.word	0x00000000
        /*0040*/ 	.short	0x0002
        /*0042*/ 	.short	0x0010
        /*0044*/ 	.byte	0x00, 0xf4, 0x21, 0x00


	//----- nvinfo : EIATTR_KPARAM_INFO
	.align		4
.L_19:
        /*0048*/ 	.byte	0x04, 0x17
        /*004a*/ 	.short	(.L_21 - .L_20)
.L_20:
        /*004c*/ 	.word	0x00000000
        /*0050*/ 	.short	0x0001
        /*0052*/ 	.short	0x0008
        /*0054*/ 	.byte	0x00, 0xf4, 0x21, 0x00


	//----- nvinfo : EIATTR_KPARAM_INFO
	.align		4
.L_21:
        /*0058*/ 	.byte	0x04, 0x17
        /*005a*/ 	.short	(.L_23 - .L_22)
.L_22:
        /*005c*/ 	.word	0x00000000
        /*0060*/ 	.short	0x0000
        /*0062*/ 	.short	0x0000
        /*0064*/ 	.byte	0x00, 0xf4, 0x21, 0x00


	//----- nvinfo : EIATTR_SPARSE_MMA_MASK
	.align		4
.L_23:
        /*0068*/ 	.byte	0x03, 0x50
        /*006a*/ 	.short	0x0000


	//----- nvinfo : EIATTR_MAXREG_COUNT
	.align		4
        /*006c*/ 	.byte	0x03, 0x1b
        /*006e*/ 	.short	0x00ff


	//----- nvinfo : EIATTR_COOP_GROUP_MASK_REGIDS
	.align		4
        /*0070*/ 	.byte	0x04, 0x29
        /*0072*/ 	.short	(.L_25 - .L_24)


	//   ....[0]....
.L_24:
        /*0074*/ 	.word	0xffffffff


	//   ....[1]....
        /*0078*/ 	.word	0xffffffff


	//   ....[2]....
        /*007c*/ 	.word	0xffffffff


	//   ....[3]....
        /*0080*/ 	.word	0xffffffff


	//   ....[4]....
        /*0084*/ 	.word	0xffffffff


	//   ....[5]....
        /*0088*/ 	.word	0xffffffff


	//----- nvinfo : EIATTR_COOP_GROUP_INSTR_OFFSETS
	.align		4
.L_25:
        /*008c*/ 	.byte	0x04, 0x28
        /*008e*/ 	.short	(.L_27 - .L_26)


	//   ....[0]....
.L_26:
        /*0090*/ 	.word	0x00000450


	//   ....[1]....
        /*0094*/ 	.word	0x00000470


	//   ....[2]....
        /*0098*/ 	.word	0x000004a0


	//   ....[3]....
        /*009c*/ 	.word	0x000004d0


	//   ....[4]....
        /*00a0*/ 	.word	0x00000500


	//   ....[5]....
        /*00a4*/ 	.word	0x00000570


	//----- nvinfo : EIATTR_EXIT_INSTR_OFFSETS
	.align		4
.L_27:
        /*00a8*/ 	.byte	0x04, 0x1c
        /*00aa*/ 	.short	(.L_29 - .L_28)


	//   ....[0]....
.L_28:
        /*00ac*/ 	.word	0x000005e0


	//   ....[1]....
        /*00b0*/ 	.word	0x00000630


	//----- nvinfo : EIATTR_REQNTID
	.align		4
.L_29:
        /*00b4*/ 	.byte	0x04, 0x10
        /*00b6*/ 	.short	(.L_31 - .L_30)
.L_30:
        /*00b8*/ 	.word	0x00000040
        /*00bc*/ 	.word	0x00000001
        /*00c0*/ 	.word	0x00000001


	//----- nvinfo : EIATTR_CBANK_PARAM_SIZE
	.align		4
.L_31:
        /*00c4*/ 	.byte	0x03, 0x19
        /*00c6*/ 	.short	0x002c


	//----- nvinfo : EIATTR_PARAM_CBANK
	.align		4
        /*00c8*/ 	.byte	0x04, 0x0a
        /*00ca*/ 	.short	(.L_33 - .L_32)
	.align		4
.L_32:
        /*00cc*/ 	.word	index@(.nv.constant0.triton_per_fused_abs_div_mean_sub_1)
        /*00d0*/ 	.short	0x0210
        /*00d2*/ 	.short	0x002c


	//----- nvinfo : EIATTR_SW_WAR
	.align		4
.L_33:
        /*00d4*/ 	.byte	0x04, 0x36
        /*00d6*/ 	.short	(.L_35 - .L_34)
.L_34:
        /*00d8*/ 	.word	0x00000008
.L_35:


//--------------------- .nv.callgraph             --------------------------
	.section	.nv.callgraph,"",@"SHT_CUDA_CALLGRAPH"
	.align	4
	.sectionentsize	8
	.align		4
        /*0000*/ 	.word	0x00000000
	.align		4
        /*0004*/ 	.word	0xffffffff
	.align		4
        /*0008*/ 	.word	0x00000000
	.align		4
        /*000c*/ 	.word	0xfffffffe
	.align		4
        /*0010*/ 	.word	0x00000000
	.align		4
        /*0014*/ 	.word	0xfffffffd
	.align		4
        /*0018*/ 	.word	0x00000000
	.align		4
        /*001c*/ 	.word	0xfffffffc


//--------------------- .nv.constant4             --------------------------
	.section	.nv.constant4,"a",@progbits
	.align	8
	.align		8
.nv.constant4:
        /*0000*/ 	.dword	_$_str
	.align		8
        /*0008*/ 	.dword	_$_str_$_2


//--------------------- .text.triton_per_fused_abs_div_mean_sub_1 --------------------------
	.section	.text.triton_per_fused_abs_div_mean_sub_1,"ax",@progbits
	.sectionflags	@"SHF_BARRIERS=1"
	.align	128
        .global         triton_per_fused_abs_div_mean_sub_1
        .type           triton_per_fused_abs_div_mean_sub_1,@function
        .size           triton_per_fused_abs_div_mean_sub_1,(.L_x_1 - triton_per_fused_abs_div_mean_sub_1)
        .other          triton_per_fused_abs_div_mean_sub_1,@"STO_CUDA_ENTRY STV_DEFAULT"
triton_per_fused_abs_div_mean_sub_1:
.text.triton_per_fused_abs_div_mean_sub_1:
[----:B------:R-:W0:Y:S02]  /*0000*/  LDC R1, c[0x0][0x28] ;  /* 0x00000a00ff017b82 */ /* 0x000e240000000800 */
[----:B------:R-:W1:Y:S01]  /*0010*/  S2R R16, SR_TID.X ;  /* 0x0000000000107919 */ /* 0x000e620000002100 */
[----:B------:R-:W2:Y:S01]  /*0020*/  LDC.64 R14, c[0x0][0x230] ;  /* 0x00008c00ff0e7b82 */ /* 0x000ea20000000a00 */
[----:B------:R-:W-:-:S07]  /*0030*/  ULDC.64 UR6, c[0x0][0x208] ;  /* 0x0000820000067ab9 */ /* 0x000fce0000000a00 */
[----:B------:R-:W3:Y:S08]  /*0040*/  LDC.64 R12, c[0x0][0x220] ;  /* 0x00008800ff0c7b82 */ /* 0x000ef00000000a00 */
[----:B------:R-:W4:Y:S08]  /*0050*/  LDC.64 R4, c[0x0][0x228] ;  /* 0x00008a00ff047b82 */ /* 0x000f300000000a00 */
[----:B------:R-:W5:Y:S01]  /*0060*/  LDC.64 R8, c[0x0][0x218] ;  /* 0x00008600ff087b82 */ /* 0x000f620000000a00 */
[----:B-1----:R-:W-:-:S04]  /*0070*/  SHF.L.U32 R0, R16, 0x2, RZ ;  /* 0x0000000210007819 */ /* 0x002fc800000006ff */
[----:B------:R-:W-:-:S04]  /*0080*/  SHF.R.U32.HI R3, RZ, 0x6, R0 ;  /* 0x00000006ff037819 */ /* 0x000fc80000011600 */
[----:B------:R-:W-:-:S05]  /*0090*/  SGXT.U32 R3, R3, 0x2 ;  /* 0x000000020303781a */ /* 0x000fca0000000000 */
[----:B--2---:R-:W-:-:S04]  /*00a0*/  IMAD.WIDE.U32 R14, R3, 0x4, R14 ;  /* 0x00000004030e7825 */ /* 0x004fc800078e000e */
[----:B---3--:R-:W-:Y:S02]  /*00b0*/  IMAD.WIDE.U32 R12, R3, 0x4, R12 ;  /* 0x00000004030c7825 */ /* 0x008fe400078e000c */
[----:B------:R-:W2:Y:S04]  /*00c0*/  LDG.E.EL R14, desc[UR6][R14.64] ;  /* 0x000000060e0e7981 */ /* 0x000ea8000c2e1900 */
[----:B------:R-:W3:Y:S01]  /*00d0*/  LDG.E.EL R12, desc[UR6][R12.64] ;  /* 0x000000060c0c7981 */ /* 0x000ee2000c2e1900 */
[----:B------:R-:W-:-:S05]  /*00e0*/  LOP3.LUT R3, R0, 0xfc, RZ, 0xc0, !PT ;  /* 0x000000fc00037812 */ /* 0x000fca00078ec0ff */
[----:B----4-:R-:W-:-:S04]  /*00f0*/  IMAD.WIDE.U32 R4, R3, 0x4, R4 ;  /* 0x0000000403047825 */ /* 0x010fc800078e0004 */
[----:B-----5:R-:W-:Y:S02]  /*0100*/  IMAD.WIDE.U32 R8, R3, 0x4, R8 ;  /* 0x0000000403087825 */ /* 0x020fe400078e0008 */
[----:B------:R-:W4:Y:S04]  /*0110*/  LDG.E.128 R4, desc[UR6][R4.64] ;  /* 0x0000000604047981 */ /* 0x000f28000c1e1d00 */
[----:B------:R-:W5:Y:S01]  /*0120*/  LDG.E.128 R8, desc[UR6][R8.64] ;  /* 0x0000000608087981 */ /* 0x000f62000c1e1d00 */
[----:B------:R-:W1:Y:S01]  /*0130*/  S2UR UR5, SR_CgaCtaId ;  /* 0x00000000000579c3 */ /* 0x000e620000008800 */
[----:B------:R-:W-:Y:S02]  /*0140*/  UMOV UR4, 0x400 ;  /* 0x0000040000047882 */ /* 0x000fe40000000000 */
[----:B-1----:R-:W-:Y:S01]  /*0150*/  UPRMT UR4, UR5, 0x654, UR4 ;  /* 0x0000065405047896 */ /* 0x002fe20008000004 */
[----:B--2---:R-:W1:Y:S08]  /*0160*/  MUFU.SQRT R17, R14 ;  /* 0x0000000e00117308 */ /* 0x004e700000002000 */
[----:B---3--:R-:W2:Y:S01]  /*0170*/  MUFU.SQRT R3, R12 ;  /* 0x0000000c00037308 */ /* 0x008ea20000002000 */
[----:B-1----:R-:W-:-:S02]  /*0180*/  FSETP.GT.AND P1, PT, R17, 9.9999999600419720025e-13, PT ;  /* 0x2b8cbccc1100780b */ /* 0x002fc40003f24000 */
[----:B------:R-:W-:Y:S02]  /*0190*/  FSETP.NAN.AND P2, PT, R17, R17, PT ;  /* 0x000000111100720b */ /* 0x000fe40003f48000 */
[----:B--2---:R-:W-:-:S09]  /*01a0*/  FSETP.GT.AND P0, PT, R3, 9.9999999600419720025e-13, PT ;  /* 0x2b8cbccc0300780b */ /* 0x004fd20003f04000 */
[----:B------:R-:W-:Y:S02]  /*01b0*/  @!P1 FSEL R17, R17, 9.9999999600419720025e-13, P2 ;  /* 0x2b8cbccc11119808 */ /* 0x000fe40001000000 */
[----:B------:R-:W-:Y:S02]  /*01c0*/  FSETP.NAN.AND P2, PT, R3, R3, PT ;  /* 0x000000030300720b */ /* 0x000fe40003f48000 */
[C---:B------:R-:W-:Y:S02]  /*01d0*/  FSETP.GT.AND P1, PT, R17.reuse, 8.50705917302346158658e+37, PT ;  /* 0x7e8000001100780b */ /* 0x040fe40003f24000 */
[----:B------:R-:W-:Y:S02]  /*01e0*/  FSETP.GEU.AND P3, PT, R17, 1.175494350822287508e-38, PT ;  /* 0x008000001100780b */ /* 0x000fe40003f6e000 */
[----:B------:R-:W-:-:S04]  /*01f0*/  @!P0 FSEL R3, R3, 9.9999999600419720025e-13, P2 ;  /* 0x2b8cbccc03038808 */ /* 0x000fc80001000000 */
[C---:B------:R-:W-:Y:S02]  /*0200*/  FSETP.GT.AND P0, PT, R3.reuse, 8.50705917302346158658e+37, PT ;  /* 0x7e8000000300780b */ /* 0x040fe40003f04000 */
[----:B------:R-:W-:-:S03]  /*0210*/  FSETP.GEU.AND P2, PT, R3, 1.175494350822287508e-38, PT ;  /* 0x008000000300780b */ /* 0x000fc60003f4e000 */
[----:B------:R-:W-:Y:S01]  /*0220*/  @P1 FMUL R17, R17, 0.25 ;  /* 0x3e80000011111820 */ /* 0x000fe20000400000 */
[----:B----4-:R-:W-:Y:S01]  /*0230*/  @P1 FMUL R4, R4, 0.25 ;  /* 0x3e80000004041820 */ /* 0x010fe20000400000 */
[----:B------:R-:W-:Y:S01]  /*0240*/  @P1 FMUL R5, R5, 0.25 ;  /* 0x3e80000005051820 */ /* 0x000fe20000400000 */
[----:B------:R-:W-:Y:S01]  /*0250*/  @P1 FMUL R6, R6, 0.25 ;  /* 0x3e80000006061820 */ /* 0x000fe20000400000 */
[----:B------:R-:W-:Y:S01]  /*0260*/  @!P3 FMUL R17, R17, 16777216 ;  /* 0x4b8000001111b820 */ /* 0x000fe20000400000 */
[----:B------:R-:W-:Y:S01]  /*0270*/  @!P3 FMUL R4, R4, 16777216 ;  /* 0x4b8000000404b820 */ /* 0x000fe20000400000 */
[----:B------:R-:W-:Y:S01]  /*0280*/  @!P3 FMUL R5, R5, 16777216 ;  /* 0x4b8000000505b820 */ /* 0x000fe20000400000 */
[----:B------:R-:W-:Y:S01]  /*0290*/  @P1 FMUL R7, R7, 0.25 ;  /* 0x3e80000007071820 */ /* 0x000fe20000400000 */
[----:B------:R-:W-:Y:S01]  /*02a0*/  @P0 FMUL R3, R3, 0.25 ;  /* 0x3e80000003030820 */ /* 0x000fe20000400000 */
[----:B-----5:R-:W-:Y:S01]  /*02b0*/  @P0 FMUL R8, R8, 0.25 ;  /* 0x3e80000008080820 */ /* 0x020fe20000400000 */
[----:B------:R-:W1:Y:S01]  /*02c0*/  MUFU.RCP R17, R17 ;  /* 0x0000001100117308 */ /* 0x000e620000001000 */
[----:B------:R-:W-:Y:S01]  /*02d0*/  @P0 FMUL R9, R9, 0.25 ;  /* 0x3e80000009090820 */ /* 0x000fe20000400000 */
[----:B------:R-:W-:Y:S01]  /*02e0*/  @!P2 FMUL R3, R3, 16777216 ;  /* 0x4b8000000303a820 */ /* 0x000fe20000400000 */
[----:B------:R-:W-:Y:S01]  /*02f0*/  @!P2 FMUL R8, R8, 16777216 ;  /* 0x4b8000000808a820 */ /* 0x000fe20000400000 */
[----:B------:R-:W-:Y:S01]  /*0300*/  @P0 FMUL R10, R10, 0.25 ;  /* 0x3e8000000a0a0820 */ /* 0x000fe20000400000 */
[----:B------:R-:W-:Y:S01]  /*0310*/  @!P2 FMUL R9, R9, 16777216 ;  /* 0x4b8000000909a820 */ /* 0x000fe20000400000 */
[----:B------:R-:W-:Y:S01]  /*0320*/  @!P3 FMUL R6, R6, 16777216 ;  /* 0x4b8000000606b820 */ /* 0x000fe20000400000 */
[----:B------:R-:W-:Y:S01]  /*0330*/  @!P3 FMUL R7, R7, 16777216 ;  /* 0x4b8000000707b820 */ /* 0x000fe20000400000 */
[----:B------:R-:W2:Y:S01]  /*0340*/  MUFU.RCP R3, R3 ;  /* 0x0000000300037308 */ /* 0x000ea20000001000 */
[----:B------:R-:W-:Y:S01]  /*0350*/  @!P2 FMUL R10, R10, 16777216 ;  /* 0x4b8000000a0aa820 */ /* 0x000fe20000400000 */
[----:B------:R-:W-:Y:S01]  /*0360*/  @P0 FMUL R11, R11, 0.25 ;  /* 0x3e8000000b0b0820 */ /* 0x000fe20000400000 */
[----:B------:R-:W-:-:S02]  /*0370*/  LOP3.LUT P0, RZ, R16, 0x1f, RZ, 0xc0, !PT ;  /* 0x0000001f10ff7812 */ /* 0x000fc4000780c0ff */
[----:B------:R-:W-:Y:S01]  /*0380*/  ISETP.GE.AND P1, PT, R16, 0x2, PT ;  /* 0x000000021000780c */ /* 0x000fe20003f26270 */
[----:B------:R-:W-:Y:S01]  /*0390*/  @!P2 FMUL R11, R11, 16777216 ;  /* 0x4b8000000b0ba820 */ /* 0x000fe20000400000 */
[----:B-1----:R-:W-:-:S04]  /*03a0*/  FMUL R4, R17, R4 ;  /* 0x0000000411047220 */ /* 0x002fc80000400000 */
[----:B--2---:R-:W-:Y:S01]  /*03b0*/  FFMA R8, R3, R8, -R4 ;  /* 0x0000000803087223 */ /* 0x004fe20000000804 */
[C---:B------:R-:W-:Y:S01]  /*03c0*/  FMUL R4, R17.reuse, R5 ;  /* 0x0000000511047220 */ /* 0x040fe20000400000 */
[----:B------:R-:W-:-:S03]  /*03d0*/  FMUL R5, R17, R6 ;  /* 0x0000000611057220 */ /* 0x000fc60000400000 */
[----:B------:R-:W-:Y:S01]  /*03e0*/  FFMA R9, R3, R9, -R4 ;  /* 0x0000000903097223 */ /* 0x000fe20000000804 */
[----:B------:R-:W-:Y:S01]  /*03f0*/  FMUL R4, R17, R7 ;  /* 0x0000000711047220 */ /* 0x000fe20000400000 */
[C---:B------:R-:W-:Y:S02]  /*0400*/  FFMA R5, R3.reuse, R10, -R5 ;  /* 0x0000000a03057223 */ /* 0x040fe40000000805 */
[----:B------:R-:W-:Y:S01]  /*0410*/  FADD R8, |R8|, |R9| ;  /* 0x4000000908087221 */ /* 0x000fe20000000200 */
[----:B------:R-:W-:-:S03]  /*0420*/  FFMA R4, R3, R11, -R4 ;  /* 0x0000000b03047223 */ /* 0x000fc60000000804 */
[----:B------:R-:W-:-:S04]  /*0430*/  FADD R5, |R5|, R8 ;  /* 0x0000000805057221 */ /* 0x000fc80000000200 */
[----:B------:R-:W-:-:S05]  /*0440*/  FADD R4, |R4|, R5 ;  /* 0x0000000504047221 */ /* 0x000fca0000000200 */
[----:B------:R-:W1:Y:S02]  /*0450*/  SHFL.BFLY PT, R3, R4, 0x10, 0x1f ;  /* 0x0e001f0004037f89 */ /* 0x000e6400000e0000 */
[----:B-1----:R-:W-:-:S05]  /*0460*/  FADD R3, R4, R3 ;  /* 0x0000000304037221 */ /* 0x002fca0000000000 */
[----:B------:R-:W1:Y:S02]  /*0470*/  SHFL.BFLY PT, R6, R3, 0x8, 0x1f ;  /* 0x0d001f0003067f89 */ /* 0x000e6400000e0000 */
[----:B-1----:R-:W-:Y:S01]  /*0480*/  FADD R6, R3, R6 ;  /* 0x0000000603067221 */ /* 0x002fe20000000000 */
[----:B------:R-:W-:-:S04]  /*0490*/  SHF.R.U32.HI R3, RZ, 0x3, R16 ;  /* 0x00000003ff037819 */ /* 0x000fc80000011610 */
[----:B------:R-:W1:Y:S01]  /*04a0*/  SHFL.BFLY PT, R5, R6, 0x4, 0x1f ;  /* 0x0c801f0006057f89 */ /* 0x000e6200000e0000 */
[----:B------:R-:W-:Y:S01]  /*04b0*/  LOP3.LUT R4, R3, 0x4, RZ, 0xc0, !PT ;  /* 0x0000000403047812 */ /* 0x000fe200078ec0ff */
[----:B-1----:R-:W-:-:S05]  /*04c0*/  FADD R5, R6, R5 ;  /* 0x0000000506057221 */ /* 0x002fca0000000000 */
[----:B------:R-:W1:Y:S02]  /*04d0*/  SHFL.BFLY PT, R8, R5, 0x2, 0x1f ;  /* 0x0c401f0005087f89 */ /* 0x000e6400000e0000 */
[----:B-1----:R-:W-:Y:S01]  /*04e0*/  FADD R8, R5, R8 ;  /* 0x0000000805087221 */ /* 0x002fe20000000000 */
[----:B------:R-:W-:-:S04]  /*04f0*/  LOP3.LUT R5, R16, 0x1, RZ, 0xc0, !PT ;  /* 0x0000000110057812 */ /* 0x000fc800078ec0ff */
[----:B------:R-:W1:Y:S02]  /*0500*/  SHFL.BFLY PT, R7, R8, 0x1, 0x1f ;  /* 0x0c201f0008077f89 */ /* 0x000e6400000e0000 */
[----:B-1----:R-:W-:-:S05]  /*0510*/  FADD R7, R8, R7 ;  /* 0x0000000708077221 */ /* 0x002fca0000000000 */
[----:B------:R-:W-:Y:S01]  /*0520*/  @!P0 STS [R4+UR4], R7 ;  /* 0x0000000704008988 */ /* 0x000fe20008000804 */
[----:B------:R-:W-:Y:S01]  /*0530*/  BAR.SYNC.DEFER_BLOCKING 0x0 ;  /* 0x0000000000007b1d */ /* 0x000fe20000010000 */
[----:B------:R-:W-:-:S04]  /*0540*/  ISETP.NE.U32.AND P0, PT, R5, 0x1, PT ;  /* 0x000000010500780c */ /* 0x000fc80003f05070 */
[----:B------:R-:W-:Y:S01]  /*0550*/  ISETP.LT.AND P0, PT, R16, 0x2, P0 ;  /* 0x000000021000780c */ /* 0x000fe20000701270 */
[----:B------:R-:W1:Y:S04]  /*0560*/  @!P1 LDS R2, [R0+UR4] ;  /* 0x0000000400029984 */ /* 0x000e680008000800 */
[----:B-1----:R-:W1:Y:S02]  /*0570*/  SHFL.BFLY PT, R3, R2, 0x1, 0x1f ;  /* 0x0c201f0002037f89 */ /* 0x002e6400000e0000 */
[----:B-1----:R-:W-:-:S06]  /*0580*/  FADD R3, R2, R3 ;  /* 0x0000000302037221 */ /* 0x002fcc0000000000 */
[----:B------:R1:W-:Y:S01]  /*0590*/  @P0 STS [R0+UR4], R3 ;  /* 0x0000000300000988 */ /* 0x0003e20008000804 */
[----:B------:R-:W-:Y:S01]  /*05a0*/  BAR.SYNC.DEFER_BLOCKING 0x0 ;  /* 0x0000000000007b1d */ /* 0x000fe20000010000 */
[----:B------:R-:W-:-:S05]  /*05b0*/  LOP3.LUT P0, RZ, R16, 0x3f, RZ, 0xc0, !PT ;  /* 0x0000003f10ff7812 */ /* 0x000fca000780c0ff */
[----:B------:R-:W2:Y:S02]  /*05c0*/  LDS R5, [UR4] ;  /* 0x00000004ff057984 */ /* 0x000ea40008000800 */
[----:B------:R-:W-:Y:S06]  /*05d0*/  BAR.SYNC.DEFER_BLOCKING 0x0 ;  /* 0x0000000000007b1d */ /* 0x000fec0000010000 */
[----:B-1----:R-:W-:Y:S05]  /*05e0*/  @P0 EXIT ;  /* 0x000000000000094d */ /* 0x002fea0003800000 */
[----:B------:R-:W0:Y:S01]  /*05f0*/  LDC.64 R2, c[0x0][0x210] ;  /* 0x00008400ff027b82 */ /* 0x000e220000000a00 */
[----:B--2---:R-:W-:-:S04]  /*0600*/  FADD R5, RZ, R5 ;  /* 0x00000005ff057221 */ /* 0x004fc80000000000 */
[----:B------:R-:W-:-:S05]  /*0610*/  FMUL R5, R5, 0.00390625 ;  /* 0x3b80000005057820 */ /* 0x000fca0000400000 */
[----:B0-----:R-:W-:Y:S01]  /*0620*/  STG.E desc[UR6][R2.64], R5 ;  /* 0x0000000502007986 */ /* 0x001fe2000c101906 */
[----:B------:R-:W-:Y:S05]  /*0630*/  EXIT ;  /* 0x000000000000794d */ /* 0x000fea0003800000 */
.L_x_0:
[----:B------:R-:W-:-:S00]  /*0640*/  BRA `(.L_x_0) ;  /* 0xfffffffc00fc7947 */ /* 0x000fc0000383ffff */
[----:B------:R-:W-:-:S00]  /*0650*/  NOP ;  /* 0x0000000000007918 */ /* 0x000fc00000000000 */
        /* <DEDUP_REMOVED lines=10> */
.L_x_1:


//--------------------- .nv.global.init           --------------------------
	.section	.nv.global.init,"aw",@progbits
.nv.global.init:
	.type		_$_str,@object
	.size		_$_str,(_$_str_$_2 - _$_str)
_$_str:
        /*0000*/ 	.byte	0x5f, 0x5f, 0x43, 0x55, 0x44, 0x41, 0x5f, 0x46, 0x54, 0x5a, 0x00
	.type		_$_str_$_2,@object
	.size		_$_str_$_2,(.L_1 - _$_str_$_2)
_$_str_$_2:
        /*000b*/ 	.byte	0x5f, 0x5f, 0x43, 0x55, 0x44, 0x41, 0x5f, 0x50, 0x52, 0x45, 0x43, 0x5f, 0x53, 0x51, 0x52, 0x54
        /*001b*/ 	.byte	0x00
.L_1:


//--------------------- .nv.shared.triton_per_fused_abs_div_mean_sub_1 --------------------------
	.section	.nv.shared.triton_per_fused_abs_div_mean_sub_1,"aw",@nobits
	.sectionflags	@""
	.align	16
	.zero		1024


//--------------------- .nv.constant0.triton_per_fused_abs_div_mean_sub_1 --------------------------
	.section	.nv.constant0.triton_per_fused_abs_div_mean_sub_1,"a",@progbits
	.sectionflags	@""
	.align	4
.nv.constant0.triton_per_fused_abs_div_mean_sub_1:
	.zero		572
